//
// Generated by NVIDIA NVVM Compiler
//
// Compiler Build ID: CL-36424714
// Cuda compilation tools, release 13.0, V13.0.88
// Based on NVVM 20.0.0
//

.version 9.0
.target sm_100
.address_size 64

	// .globl	_Z14arrayAddScalarIfEvPT_S1_S0_i

.visible .entry _Z14arrayAddScalarIfEvPT_S1_S0_i(
	.param .u64 .ptr .align 1 _Z14arrayAddScalarIfEvPT_S1_S0_i_param_0,
	.param .u64 .ptr .align 1 _Z14arrayAddScalarIfEvPT_S1_S0_i_param_1,
	.param .f32 _Z14arrayAddScalarIfEvPT_S1_S0_i_param_2,
	.param .u32 _Z14arrayAddScalarIfEvPT_S1_S0_i_param_3
)
{
	.reg .pred 	%p<2>;
	.reg .b32 	%r<6>;
	.reg .b32 	%f<4>;
	.reg .b64 	%rd<8>;

	ld.param.u64 	%rd1, [_Z14arrayAddScalarIfEvPT_S1_S0_i_param_0];
	ld.param.u64 	%rd2, [_Z14arrayAddScalarIfEvPT_S1_S0_i_param_1];
	ld.param.f32 	%f1, [_Z14arrayAddScalarIfEvPT_S1_S0_i_param_2];
	ld.param.u32 	%r2, [_Z14arrayAddScalarIfEvPT_S1_S0_i_param_3];
	mov.u32 	%r3, %tid.x;
	mov.u32 	%r4, %ctaid.x;
	mov.u32 	%r5, %ntid.x;
	mad.lo.s32 	%r1, %r4, %r5, %r3;
	setp.ge.u32 	%p1, %r1, %r2;
	@%p1 bra 	$L__BB0_2;
	cvta.to.global.u64 	%rd3, %rd1;
	cvta.to.global.u64 	%rd4, %rd2;
	mul.wide.u32 	%rd5, %r1, 4;
	add.s64 	%rd6, %rd3, %rd5;
	ld.global.f32 	%f2, [%rd6];
	add.f32 	%f3, %f1, %f2;
	add.s64 	%rd7, %rd4, %rd5;
	st.global.f32 	[%rd7], %f3;
$L__BB0_2:
	ret;

}
	// .globl	_Z14arrayAddScalarIdEvPT_S1_S0_i
.visible .entry _Z14arrayAddScalarIdEvPT_S1_S0_i(
	.param .u64 .ptr .align 1 _Z14arrayAddScalarIdEvPT_S1_S0_i_param_0,
	.param .u64 .ptr .align 1 _Z14arrayAddScalarIdEvPT_S1_S0_i_param_1,
	.param .f64 _Z14arrayAddScalarIdEvPT_S1_S0_i_param_2,
	.param .u32 _Z14arrayAddScalarIdEvPT_S1_S0_i_param_3
)
{
	.reg .pred 	%p<2>;
	.reg .b32 	%r<6>;
	.reg .b64 	%rd<8>;
	.reg .b64 	%fd<4>;

	ld.param.u64 	%rd1, [_Z14arrayAddScalarIdEvPT_S1_S0_i_param_0];
	ld.param.u64 	%rd2, [_Z14arrayAddScalarIdEvPT_S1_S0_i_param_1];
	ld.param.f64 	%fd1, [_Z14arrayAddScalarIdEvPT_S1_S0_i_param_2];
	ld.param.u32 	%r2, [_Z14arrayAddScalarIdEvPT_S1_S0_i_param_3];
	mov.u32 	%r3, %tid.x;
	mov.u32 	%r4, %ctaid.x;
	mov.u32 	%r5, %ntid.x;
	mad.lo.s32 	%r1, %r4, %r5, %r3;
	setp.ge.u32 	%p1, %r1, %r2;
	@%p1 bra 	$L__BB1_2;
	cvta.to.global.u64 	%rd3, %rd1;
	cvta.to.global.u64 	%rd4, %rd2;
	mul.wide.u32 	%rd5, %r1, 8;
	add.s64 	%rd6, %rd3, %rd5;
	ld.global.f64 	%fd2, [%rd6];
	add.f64 	%fd3, %fd1, %fd2;
	add.s64 	%rd7, %rd4, %rd5;
	st.global.f64 	[%rd7], %fd3;
$L__BB1_2:
	ret;

}


// ===== COMPILED SASS (sm_100) =====

	.target	sm_100

	.elftype	@"ET_EXEC"


//--------------------- .note.nv.tkinfo           --------------------------
	.section	.note.nv.tkinfo,"",@"SHT_NOTE"
	.sectionflags	@"SHF_NOTE_NV_TKINFO"
	.tkinfo
        /*0018*/ 	.word	0x00000002
        /*0030*/ 	.string	""
        /*0030*/ 	.string	"ptxas"
        /*0030*/ 	.string	"Cuda compilation tools, release 13.0, V13.0.88"
        /*0030*/ 	.string	"Build cuda_13.0.r13.0/compiler.36424714_0"
        /*0030*/ 	.string	"-arch sm_100 -m 64 "



//--------------------- .note.nv.cuinfo           --------------------------
	.section	.note.nv.cuinfo,"",@"SHT_NOTE"
	.sectionflags	@"SHF_NOTE_NV_CUINFO"
        /*0018*/ 	.short	0x0002
        /*001a*/ 	.short	0x0064
        /*001c*/ 	.short	0x0082
	.zero		2


//--------------------- .nv.info                  --------------------------
	.section	.nv.info,"",@"SHT_CUDA_INFO"
	.align	4


	//----- nvinfo : EIATTR_REGCOUNT
	.align		4
        /*0000*/ 	.byte	0x04, 0x2f
        /*0002*/ 	.short	(.L_1 - .L_0)
	.align		4
.L_0:
        /*0004*/ 	.word	index@(_Z14arrayAddScalarIfEvPT_S1_S0_i)
        /*0008*/ 	.word	0x0000000a


	//----- nvinfo : EIATTR_FRAME_SIZE
	.align		4
.L_1:
        /*000c*/ 	.byte	0x04, 0x11
        /*000e*/ 	.short	(.L_3 - .L_2)
	.align		4
.L_2:
        /*0010*/ 	.word	index@(_Z14arrayAddScalarIfEvPT_S1_S0_i)
        /*0014*/ 	.word	0x00000000


	//----- nvinfo : EIATTR_REGCOUNT
	.align		4
.L_3:
        /*0018*/ 	.byte	0x04, 0x2f
        /*001a*/ 	.short	(.L_5 - .L_4)
	.align		4
.L_4:
        /*001c*/ 	.word	index@(_Z14arrayAddScalarIdEvPT_S1_S0_i)
        /*0020*/ 	.word	0x0000000c


	//----- nvinfo : EIATTR_FRAME_SIZE
	.align		4
.L_5:
        /*0024*/ 	.byte	0x04, 0x11
        /*0026*/ 	.short	(.L_7 - .L_6)
	.align		4
.L_6:
        /*0028*/ 	.word	index@(_Z14arrayAddScalarIdEvPT_S1_S0_i)
        /*002c*/ 	.word	0x00000000


	//----- nvinfo : EIATTR_MIN_STACK_SIZE
	.align		4
.L_7:
        /*0030*/ 	.byte	0x04, 0x12
        /*0032*/ 	.short	(.L_9 - .L_8)
	.align		4
.L_8:
        /*0034*/ 	.word	index@(_Z14arrayAddScalarIdEvPT_S1_S0_i)
        /*0038*/ 	.word	0x00000000


	//----- nvinfo : EIATTR_MIN_STACK_SIZE
	.align		4
.L_9:
        /*003c*/ 	.byte	0x04, 0x12
        /*003e*/ 	.short	(.L_11 - .L_10)
	.align		4
.L_10:
        /*0040*/ 	.word	index@(_Z14arrayAddScalarIfEvPT_S1_S0_i)
        /*0044*/ 	.word	0x00000000
.L_11:


//--------------------- .nv.compat                --------------------------
	.section	.nv.compat,"",@"SHT_CUDA_COMPAT_INFO"
	.align	4
        /*0000*/ 	.byte	0x02, 0x09, 0x00, 0x00, 0x02, 0x02, 0x01, 0x00, 0x02, 0x05, 0x05, 0x00, 0x03, 0x07, 0x01, 0x01
        /*0010*/ 	.byte	0x02, 0x03, 0x00, 0x00, 0x02, 0x06, 0x01, 0x00, 0x04, 0x0b, 0x08, 0x00, 0x01, 0x00, 0x00, 0x00
        /*0020*/ 	.byte	0x00, 0x00, 0x00, 0x00


//--------------------- .nv.info._Z14arrayAddScalarIdEvPT_S1_S0_i --------------------------
	.section	.nv.info._Z14arrayAddScalarIdEvPT_S1_S0_i,"",@"SHT_CUDA_INFO"
	.sectionflags	@""
	.align	4


	//----- nvinfo : EIATTR_CUDA_API_VERSION
	.align		4
        /*0000*/ 	.byte	0x04, 0x37
        /*0002*/ 	.short	(.L_13 - .L_12)
.L_12:
        /*0004*/ 	.word	0x00000082


	//----- nvinfo : EIATTR_KPARAM_INFO
	.align		4
.L_13:
        /*0008*/ 	.byte	0x04, 0x17
        /*000a*/ 	.short	(.L_15 - .L_14)
.L_14:
        /*000c*/ 	.word	0x00000000
        /*0010*/ 	.short	0x0003
        /*0012*/ 	.short	0x0018
        /*0014*/ 	.byte	0x00, 0xf0, 0x11, 0x00


	//----- nvinfo : EIATTR_KPARAM_INFO
	.align		4
.L_15:
        /*0018*/ 	.byte	0x04, 0x17
        /*001a*/ 	.short	(.L_17 - .L_16)
.L_16:
        /*001c*/ 	.word	0x00000000
        /*0020*/ 	.short	0x0002
        /*0022*/ 	.short	0x0010
        /*0024*/ 	.byte	0x00, 0xf0, 0x21, 0x00


	//----- nvinfo : EIATTR_KPARAM_INFO
	.align		4
.L_17:
        /*0028*/ 	.byte	0x04, 0x17
        /*002a*/ 	.short	(.L_19 - .L_18)
.L_18:
        /*002c*/ 	.word	0x00000000
        /*0030*/ 	.short	0x0001
        /*0032*/ 	.short	0x0008
        /*0034*/ 	.byte	0x00, 0xf5, 0x21, 0x00


	//----- nvinfo : EIATTR_KPARAM_INFO
	.align		4
.L_19:
        /*0038*/ 	.byte	0x04, 0x17
        /*003a*/ 	.short	(.L_21 - .L_20)
.L_20:
        /*003c*/ 	.word	0x00000000
        /*0040*/ 	.short	0x0000
        /*0042*/ 	.short	0x0000
        /*0044*/ 	.byte	0x00, 0xf5, 0x21, 0x00


	//----- nvinfo : EIATTR_SPARSE_MMA_MASK
	.align		4
.L_21:
        /*0048*/ 	.byte	0x03, 0x50
        /*004a*/ 	.short	0x0000


	//----- nvinfo : EIATTR_MAXREG_COUNT
	.align		4
        /*004c*/ 	.byte	0x03, 0x1b
        /*004e*/ 	.short	0x00ff


	//----- nvinfo : EIATTR_MERCURY_ISA_VERSION
	.align		4
        /*0050*/ 	.byte	0x03, 0x5f
        /*0052*/ 	.short	0x0101


	//----- nvinfo : EIATTR_VRC_CTA_INIT_COUNT
	.align		4
        /*0054*/ 	.byte	0x02, 0x4a
	.zero		1
	.zero		1


	//----- nvinfo : EIATTR_EXIT_INSTR_OFFSETS
	.align		4
        /*0058*/ 	.byte	0x04, 0x1c
        /*005a*/ 	.short	(.L_23 - .L_22)


	//   ....[0]....
.L_22:
        /*005c*/ 	.word	0x00000070


	//   ....[1]....
        /*0060*/ 	.word	0x00000110


	//----- nvinfo : EIATTR_CBANK_PARAM_SIZE
	.align		4
.L_23:
        /*0064*/ 	.byte	0x03, 0x19
        /*0066*/ 	.short	0x001c


	//----- nvinfo : EIATTR_PARAM_CBANK
	.align		4
        /*0068*/ 	.byte	0x04, 0x0a
        /*006a*/ 	.short	(.L_25 - .L_24)
	.align		4
.L_24:
        /*006c*/ 	.word	index@(.nv.constant0._Z14arrayAddScalarIdEvPT_S1_S0_i)
        /*0070*/ 	.short	0x0380
        /*0072*/ 	.short	0x001c


	//----- nvinfo : EIATTR_SW_WAR
	.align		4
.L_25:
        /*0074*/ 	.byte	0x04, 0x36
        /*0076*/ 	.short	(.L_27 - .L_26)
.L_26:
        /*0078*/ 	.word	0x00000008
.L_27:


//--------------------- .nv.info._Z14arrayAddScalarIfEvPT_S1_S0_i --------------------------
	.section	.nv.info._Z14arrayAddScalarIfEvPT_S1_S0_i,"",@"SHT_CUDA_INFO"
	.sectionflags	@""
	.align	4


	//----- nvinfo : EIATTR_CUDA_API_VERSION
	.align		4
        /*0000*/ 	.byte	0x04, 0x37
        /*0002*/ 	.short	(.L_29 - .L_28)
.L_28:
        /*0004*/ 	.word	0x00000082


	//----- nvinfo : EIATTR_KPARAM_INFO
	.align		4
.L_29:
        /*0008*/ 	.byte	0x04, 0x17
        /*000a*/ 	.short	(.L_31 - .L_30)
.L_30:
        /*000c*/ 	.word	0x00000000
        /*0010*/ 	.short	0x0003
        /*0012*/ 	.short	0x0014
        /*0014*/ 	.byte	0x00, 0xf0, 0x11, 0x00


	//----- nvinfo : EIATTR_KPARAM_INFO
	.align		4
.L_31:
        /*0018*/ 	.byte	0x04, 0x17
        /*001a*/ 	.short	(.L_33 - .L_32)
.L_32:
        /*001c*/ 	.word	0x00000000
        /*0020*/ 	.short	0x0002
        /*0022*/ 	.short	0x0010
        /*0024*/ 	.byte	0x00, 0xf0, 0x11, 0x00


	//----- nvinfo : EIATTR_KPARAM_INFO
	.align		4
.L_33:
        /*0028*/ 	.byte	0x04, 0x17
        /*002a*/ 	.short	(.L_35 - .L_34)
.L_34:
        /*002c*/ 	.word	0x00000000
        /*0030*/ 	.short	0x0001
        /*0032*/ 	.short	0x0008
        /*0034*/ 	.byte	0x00, 0xf5, 0x21, 0x00


	//----- nvinfo : EIATTR_KPARAM_INFO
	.align		4
.L_35:
        /*0038*/ 	.byte	0x04, 0x17
        /*003a*/ 	.short	(.L_37 - .L_36)
.L_36:
        /*003c*/ 	.word	0x00000000
        /*0040*/ 	.short	0x0000
        /*0042*/ 	.short	0x0000
        /*0044*/ 	.byte	0x00, 0xf5, 0x21, 0x00


	//----- nvinfo : EIATTR_SPARSE_MMA_MASK
	.align		4
.L_37:
        /*0048*/ 	.byte	0x03, 0x50
        /*004a*/ 	.short	0x0000


	//----- nvinfo : EIATTR_MAXREG_COUNT
	.align		4
        /*004c*/ 	.byte	0x03, 0x1b
        /*004e*/ 	.short	0x00ff


	//----- nvinfo : EIATTR_MERCURY_ISA_VERSION
	.align		4
        /*0050*/ 	.byte	0x03, 0x5f
        /*0052*/ 	.short	0x0101


	//----- nvinfo : EIATTR_VRC_CTA_INIT_COUNT
	.align		4
        /*0054*/ 	.byte	0x02, 0x4a
	.zero		1
	.zero		1


	//----- nvinfo : EIATTR_EXIT_INSTR_OFFSETS
	.align		4
        /*0058*/ 	.byte	0x04, 0x1c
        /*005a*/ 	.short	(.L_39 - .L_38)


	//   ....[0]....
.L_38:
        /*005c*/ 	.word	0x00000070


	//   ....[1]....
        /*0060*/ 	.word	0x00000110


	//----- nvinfo : EIATTR_CBANK_PARAM_SIZE
	.align		4
.L_39:
        /*0064*/ 	.byte	0x03, 0x19
        /*0066*/ 	.short	0x0018


	//----- nvinfo : EIATTR_PARAM_CBANK
	.align		4
        /*0068*/ 	.byte	0x04, 0x0a
        /*006a*/ 	.short	(.L_41 - .L_40)
	.align		4
.L_40:
        /*006c*/ 	.word	index@(.nv.constant0._Z14arrayAddScalarIfEvPT_S1_S0_i)
        /*0070*/ 	.short	0x0380
        /*0072*/ 	.short	0x0018


	//----- nvinfo : EIATTR_SW_WAR
	.align		4
.L_41:
        /*0074*/ 	.byte	0x04, 0x36
        /*0076*/ 	.short	(.L_43 - .L_42)
.L_42:
        /*0078*/ 	.word	0x00000008
.L_43:


//--------------------- .nv.callgraph             --------------------------
	.section	.nv.callgraph,"",@"SHT_CUDA_CALLGRAPH"
	.align	4
	.sectionentsize	8
	.align		4
        /*0000*/ 	.word	0x00000000
	.align		4
        /*0004*/ 	.word	0xffffffff
	.align		4
        /*0008*/ 	.word	0x00000000
	.align		4
        /*000c*/ 	.word	0xfffffffe
	.align		4
        /*0010*/ 	.word	0x00000000
	.align		4
        /*0014*/ 	.word	0xfffffffd
	.align		4
        /*0018*/ 	.word	0x00000000
	.align		4
        /*001c*/ 	.word	0xfffffffc


//--------------------- .text._Z14arrayAddScalarIdEvPT_S1_S0_i --------------------------
	.section	.text._Z14arrayAddScalarIdEvPT_S1_S0_i,"ax",@progbits
	.align	128
        .global         _Z14arrayAddScalarIdEvPT_S1_S0_i
        .type           _Z14arrayAddScalarIdEvPT_S1_S0_i,@function
        .size           _Z14arrayAddScalarIdEvPT_S1_S0_i,(.L_x_2 - _Z14arrayAddScalarIdEvPT_S1_S0_i)
        .other          _Z14arrayAddScalarIdEvPT_S1_S0_i,@"STO_CUDA_ENTRY STV_DEFAULT"
_Z14arrayAddScalarIdEvPT_S1_S0_i:
.text._Z14arrayAddScalarIdEvPT_S1_S0_i:
[----:B------:R-:W-:Y:S01]  /*0000*/  LDC R1, c[0x0][0x37c] ;  /* 0x0000df00ff017b82 */ /* 0x000fe20000000800 */
[----:B------:R-:W0:Y:S07]  /*0010*/  S2R R9, SR_TID.X ;  /* 0x0000000000097919 */ /* 0x000e2e0000002100 */
[----:B------:R-:W0:Y:S01]  /*0020*/  S2UR UR4, SR_CTAID.X ;  /* 0x00000000000479c3 */ /* 0x000e220000002500 */
[----:B------:R-:W1:Y:S07]  /*0030*/  LDCU UR5, c[0x0][0x398] ;  /* 0x00007300ff0577ac */ /* 0x000e6e0008000800 */
[----:B------:R-:W0:Y:S02]  /*0040*/  LDC R0, c[0x0][0x360] ;  /* 0x0000d800ff007b82 */ /* 0x000e240000000800 */
[----:B0-----:R-:W-:-:S05]  /*0050*/  IMAD R9, R0, UR4, R9 ;  /* 0x0000000400097c24 */ /* 0x001fca000f8e0209 */
[----:B-1----:R-:W-:-:S13]  /*0060*/  ISETP.GE.U32.AND P0, PT, R9, UR5, PT ;  /* 0x0000000509007c0c */ /* 0x002fda000bf06070 */
[----:B------:R-:W-:Y:S05]  /*0070*/  @P0 EXIT ;  /* 0x000000000000094d */ /* 0x000fea0003800000 */
[----:B------:R-:W0:Y:S01]  /*0080*/  LDC.64 R2, c[0x0][0x380] ;  /* 0x0000e000ff027b82 */ /* 0x000e220000000a00 */
[----:B------:R-:W1:Y:S01]  /*0090*/  LDCU.64 UR4, c[0x0][0x358] ;  /* 0x00006b00ff0477ac */ /* 0x000e620008000a00 */
[----:B------:R-:W2:Y:S06]  /*00a0*/  LDCU.64 UR6, c[0x0][0x390] ;  /* 0x00007200ff0677ac */ /* 0x000eac0008000a00 */
[----:B------:R-:W3:Y:S01]  /*00b0*/  LDC.64 R6, c[0x0][0x388] ;  /* 0x0000e200ff067b82 */ /* 0x000ee20000000a00 */
[----:B0-----:R-:W-:-:S06]  /*00c0*/  IMAD.WIDE.U32 R2, R9, 0x8, R2 ;  /* 0x0000000809027825 */ /* 0x001fcc00078e0002 */
[----:B-1----:R-:W2:Y:S01]  /*00d0*/  LDG.E.64 R2, desc[UR4][R2.64] ;  /* 0x0000000402027981 */ /* 0x002ea2000c1e1b00 */
[----:B---3--:R-:W-:Y:S01]  /*00e0*/  IMAD.WIDE.U32 R6, R9, 0x8, R6 ;  /* 0x0000000809067825 */ /* 0x008fe200078e0006 */
[----:B--2---:R-:W-:-:S07]  /*00f0*/  DADD R4, R2, UR6 ;  /* 0x0000000602047e29 */ /* 0x004fce0008000000 */
[----:B------:R-:W-:Y:S01]  /*0100*/  STG.E.64 desc[UR4][R6.64], R4 ;  /* 0x0000000406007986 */ /* 0x000fe2000c101b04 */
[----:B------:R-:W-:Y:S05]  /*0110*/  EXIT ;  /* 0x000000000000794d */ /* 0x000fea0003800000 */
.L_x_0:
[----:B------:R-:W-:-:S00]  /*0120*/  BRA `(.L_x_0) ;  /* 0xfffffffc00fc7947 */ /* 0x000fc0000383ffff */
[----:B------:R-:W-:-:S00]  /*0130*/  NOP ;  /* 0x0000000000007918 */ /* 0x000fc00000000000 */
        /* <DEDUP_REMOVED lines=12> */
.L_x_2:


//--------------------- .text._Z14arrayAddScalarIfEvPT_S1_S0_i --------------------------
	.section	.text._Z14arrayAddScalarIfEvPT_S1_S0_i,"ax",@progbits
	.align	128
        .global         _Z14arrayAddScalarIfEvPT_S1_S0_i
        .type           _Z14arrayAddScalarIfEvPT_S1_S0_i,@function
        .size           _Z14arrayAddScalarIfEvPT_S1_S0_i,(.L_x_3 - _Z14arrayAddScalarIfEvPT_S1_S0_i)
        .other          _Z14arrayAddScalarIfEvPT_S1_S0_i,@"STO_CUDA_ENTRY STV_DEFAULT"
_Z14arrayAddScalarIfEvPT_S1_S0_i:
.text._Z14arrayAddScalarIfEvPT_S1_S0_i:
        /* <DEDUP_REMOVED lines=10> */
[----:B------:R-:W2:Y:S06]  /*00a0*/  LDCU UR6, c[0x0][0x390] ;  /* 0x00007200ff0677ac */ /* 0x000eac0008000800 */
[----:B------:R-:W3:Y:S01]  /*00b0*/  LDC.64 R4, c[0x0][0x388] ;  /* 0x0000e200ff047b82 */ /* 0x000ee20000000a00 */
[----:B0-----:R-:W-:-:S06]  /*00c0*/  IMAD.WIDE.U32 R2, R7, 0x4, R2 ;  /* 0x0000000407027825 */ /* 0x001fcc00078e0002 */
[----:B-1----:R-:W2:Y:S01]  /*00d0*/  LDG.E R2, desc[UR4][R2.64] ;  /* 0x0000000402027981 */ /* 0x002ea2000c1e1900 */
[----:B---3--:R-:W-:-:S04]  /*00e0*/  IMAD.WIDE.U32 R4, R7, 0x4, R4 ;  /* 0x0000000407047825 */ /* 0x008fc800078e0004 */
[----:B--2---:R-:W-:-:S05]  /*00f0*/  FADD R7, R2, UR6 ;  /* 0x0000000602077e21 */ /* 0x004fca0008000000 */
[----:B------:R-:W-:Y:S01]  /*0100*/  STG.E desc[UR4][R4.64], R7 ;  /* 0x0000000704007986 */ /* 0x000fe2000c101904 */
[----:B------:R-:W-:Y:S05]  /*0110*/  EXIT ;  /* 0x000000000000794d */ /* 0x000fea0003800000 */
.L_x_1:
        /* <DEDUP_REMOVED lines=14> */
.L_x_3:


//--------------------- .nv.shared.reserved.0     --------------------------
	.section	.nv.shared.reserved.0,"aw",@nobits
	.weak		__nv_reservedSMEM_offset_0_alias
	.size		__nv_reservedSMEM_offset_0_alias, 0, 64
	.other		__nv_reservedSMEM_offset_0_alias,@"STO_CUDA_RESERVED_SHARED STV_DEFAULT"
__nv_reservedSMEM_offset_0_alias:
	.zero		0
	.zero		64


//--------------------- .nv.constant0._Z14arrayAddScalarIdEvPT_S1_S0_i --------------------------
	.section	.nv.constant0._Z14arrayAddScalarIdEvPT_S1_S0_i,"a",@progbits
	.sectionflags	@""
	.align	4
.nv.constant0._Z14arrayAddScalarIdEvPT_S1_S0_i:
	.zero		924


//--------------------- .nv.constant0._Z14arrayAddScalarIfEvPT_S1_S0_i --------------------------
	.section	.nv.constant0._Z14arrayAddScalarIfEvPT_S1_S0_i,"a",@progbits
	.sectionflags	@""
	.align	4
.nv.constant0._Z14arrayAddScalarIfEvPT_S1_S0_i:
	.zero		920


//--------------------- SYMBOLS --------------------------

	.type		.nv.reservedSmem.offset0,@object
	.size		.nv.reservedSmem.offset0,0x4
